//
// Generated by NVIDIA NVVM Compiler
//
// Compiler Build ID: CL-36424714
// Cuda compilation tools, release 13.0, V13.0.88
// Based on NVVM 20.0.0
//

.version 9.0
.target sm_100
.address_size 64

	// .globl	_Z10add_kernalPiS_S_i

.visible .entry _Z10add_kernalPiS_S_i(
	.param .u64 .ptr .align 1 _Z10add_kernalPiS_S_i_param_0,
	.param .u64 .ptr .align 1 _Z10add_kernalPiS_S_i_param_1,
	.param .u64 .ptr .align 1 _Z10add_kernalPiS_S_i_param_2,
	.param .u32 _Z10add_kernalPiS_S_i_param_3
)
{
	.reg .b32 	%r<20>;
	.reg .b64 	%rd<11>;

	ld.param.u64 	%rd1, [_Z10add_kernalPiS_S_i_param_0];
	ld.param.u64 	%rd2, [_Z10add_kernalPiS_S_i_param_1];
	ld.param.u64 	%rd3, [_Z10add_kernalPiS_S_i_param_2];
	ld.param.u32 	%r1, [_Z10add_kernalPiS_S_i_param_3];
	cvta.to.global.u64 	%rd4, %rd3;
	cvta.to.global.u64 	%rd5, %rd2;
	cvta.to.global.u64 	%rd6, %rd1;
	mov.u32 	%r2, %ctaid.x;
	mov.u32 	%r3, %ntid.x;
	mov.u32 	%r4, %tid.x;
	mad.lo.s32 	%r5, %r2, %r3, %r4;
	mov.u32 	%r6, %ctaid.y;
	mov.u32 	%r7, %ntid.y;
	mov.u32 	%r8, %tid.y;
	mad.lo.s32 	%r9, %r6, %r7, %r8;
	mov.u32 	%r10, %ctaid.z;
	mov.u32 	%r11, %ntid.z;
	mov.u32 	%r12, %tid.z;
	mad.lo.s32 	%r13, %r10, %r11, %r12;
	mad.lo.s32 	%r14, %r1, %r13, %r9;
	mad.lo.s32 	%r15, %r14, %r1, %r5;
	mul.wide.s32 	%rd7, %r15, 4;
	add.s64 	%rd8, %rd6, %rd7;
	ld.global.u32 	%r16, [%rd8];
	add.s64 	%rd9, %rd5, %rd7;
	ld.global.u32 	%r17, [%rd9];
	add.s32 	%r18, %r16, %r17;
	add.s32 	%r19, %r18, 1;
	add.s64 	%rd10, %rd4, %rd7;
	st.global.u32 	[%rd10], %r19;
	ret;

}


// ===== COMPILED SASS (sm_100) =====

	.target	sm_100

	.elftype	@"ET_EXEC"


//--------------------- .note.nv.tkinfo           --------------------------
	.section	.note.nv.tkinfo,"",@"SHT_NOTE"
	.sectionflags	@"SHF_NOTE_NV_TKINFO"
	.tkinfo
        /*0018*/ 	.word	0x00000002
        /*0030*/ 	.string	""
        /*0030*/ 	.string	"ptxas"
        /*0030*/ 	.string	"Cuda compilation tools, release 13.0, V13.0.88"
        /*0030*/ 	.string	"Build cuda_13.0.r13.0/compiler.36424714_0"
        /*0030*/ 	.string	"-arch sm_100 -m 64 "



//--------------------- .note.nv.cuinfo           --------------------------
	.section	.note.nv.cuinfo,"",@"SHT_NOTE"
	.sectionflags	@"SHF_NOTE_NV_CUINFO"
        /*0018*/ 	.short	0x0002
        /*001a*/ 	.short	0x0064
        /*001c*/ 	.short	0x0082
	.zero		2


//--------------------- .nv.info                  --------------------------
	.section	.nv.info,"",@"SHT_CUDA_INFO"
	.align	4


	//----- nvinfo : EIATTR_REGCOUNT
	.align		4
        /*0000*/ 	.byte	0x04, 0x2f
        /*0002*/ 	.short	(.L_1 - .L_0)
	.align		4
.L_0:
        /*0004*/ 	.word	index@(_Z10add_kernalPiS_S_i)
        /*0008*/ 	.word	0x0000000e


	//----- nvinfo : EIATTR_FRAME_SIZE
	.align		4
.L_1:
        /*000c*/ 	.byte	0x04, 0x11
        /*000e*/ 	.short	(.L_3 - .L_2)
	.align		4
.L_2:
        /*0010*/ 	.word	index@(_Z10add_kernalPiS_S_i)
        /*0014*/ 	.word	0x00000000


	//----- nvinfo : EIATTR_MIN_STACK_SIZE
	.align		4
.L_3:
        /*0018*/ 	.byte	0x04, 0x12
        /*001a*/ 	.short	(.L_5 - .L_4)
	.align		4
.L_4:
        /*001c*/ 	.word	index@(_Z10add_kernalPiS_S_i)
        /*0020*/ 	.word	0x00000000
.L_5:


//--------------------- .nv.compat                --------------------------
	.section	.nv.compat,"",@"SHT_CUDA_COMPAT_INFO"
	.align	4
        /*0000*/ 	.byte	0x02, 0x09, 0x00, 0x00, 0x02, 0x02, 0x01, 0x00, 0x02, 0x05, 0x05, 0x00, 0x03, 0x07, 0x01, 0x01
        /*0010*/ 	.byte	0x02, 0x03, 0x00, 0x00, 0x02, 0x06, 0x01, 0x00, 0x04, 0x0b, 0x08, 0x00, 0x09, 0x00, 0x00, 0x00
        /*0020*/ 	.byte	0x00, 0x00, 0x00, 0x00


//--------------------- .nv.info._Z10add_kernalPiS_S_i --------------------------
	.section	.nv.info._Z10add_kernalPiS_S_i,"",@"SHT_CUDA_INFO"
	.sectionflags	@""
	.align	4


	//----- nvinfo : EIATTR_CUDA_API_VERSION
	.align		4
        /*0000*/ 	.byte	0x04, 0x37
        /*0002*/ 	.short	(.L_7 - .L_6)
.L_6:
        /*0004*/ 	.word	0x00000082


	//----- nvinfo : EIATTR_KPARAM_INFO
	.align		4
.L_7:
        /*0008*/ 	.byte	0x04, 0x17
        /*000a*/ 	.short	(.L_9 - .L_8)
.L_8:
        /*000c*/ 	.word	0x00000000
        /*0010*/ 	.short	0x0003
        /*0012*/ 	.short	0x0018
        /*0014*/ 	.byte	0x00, 0xf0, 0x11, 0x00


	//----- nvinfo : EIATTR_KPARAM_INFO
	.align		4
.L_9:
        /*0018*/ 	.byte	0x04, 0x17
        /*001a*/ 	.short	(.L_11 - .L_10)
.L_10:
        /*001c*/ 	.word	0x00000000
        /*0020*/ 	.short	0x0002
        /*0022*/ 	.short	0x0010
        /*0024*/ 	.byte	0x00, 0xf5, 0x21, 0x00


	//----- nvinfo : EIATTR_KPARAM_INFO
	.align		4
.L_11:
        /*0028*/ 	.byte	0x04, 0x17
        /*002a*/ 	.short	(.L_13 - .L_12)
.L_12:
        /*002c*/ 	.word	0x00000000
        /*0030*/ 	.short	0x0001
        /*0032*/ 	.short	0x0008
        /*0034*/ 	.byte	0x00, 0xf5, 0x21, 0x00


	//----- nvinfo : EIATTR_KPARAM_INFO
	.align		4
.L_13:
        /*0038*/ 	.byte	0x04, 0x17
        /*003a*/ 	.short	(.L_15 - .L_14)
.L_14:
        /*003c*/ 	.word	0x00000000
        /*0040*/ 	.short	0x0000
        /*0042*/ 	.short	0x0000
        /*0044*/ 	.byte	0x00, 0xf5, 0x21, 0x00


	//----- nvinfo : EIATTR_SPARSE_MMA_MASK
	.align		4
.L_15:
        /*0048*/ 	.byte	0x03, 0x50
        /*004a*/ 	.short	0x0000


	//----- nvinfo : EIATTR_MAXREG_COUNT
	.align		4
        /*004c*/ 	.byte	0x03, 0x1b
        /*004e*/ 	.short	0x00ff


	//----- nvinfo : EIATTR_MERCURY_ISA_VERSION
	.align		4
        /*0050*/ 	.byte	0x03, 0x5f
        /*0052*/ 	.short	0x0101


	//----- nvinfo : EIATTR_VRC_CTA_INIT_COUNT
	.align		4
        /*0054*/ 	.byte	0x02, 0x4a
	.zero		1
	.zero		1


	//----- nvinfo : EIATTR_EXIT_INSTR_OFFSETS
	.align		4
        /*0058*/ 	.byte	0x04, 0x1c
        /*005a*/ 	.short	(.L_17 - .L_16)


	//   ....[0]....
.L_16:
        /*005c*/ 	.word	0x000001b0


	//----- nvinfo : EIATTR_CBANK_PARAM_SIZE
	.align		4
.L_17:
        /*0060*/ 	.byte	0x03, 0x19
        /*0062*/ 	.short	0x001c


	//----- nvinfo : EIATTR_PARAM_CBANK
	.align		4
        /*0064*/ 	.byte	0x04, 0x0a
        /*0066*/ 	.short	(.L_19 - .L_18)
	.align		4
.L_18:
        /*0068*/ 	.word	index@(.nv.constant0._Z10add_kernalPiS_S_i)
        /*006c*/ 	.short	0x0380
        /*006e*/ 	.short	0x001c


	//----- nvinfo : EIATTR_SW_WAR
	.align		4
.L_19:
        /*0070*/ 	.byte	0x04, 0x36
        /*0072*/ 	.short	(.L_21 - .L_20)
.L_20:
        /*0074*/ 	.word	0x00000008
.L_21:


//--------------------- .nv.callgraph             --------------------------
	.section	.nv.callgraph,"",@"SHT_CUDA_CALLGRAPH"
	.align	4
	.sectionentsize	8
	.align		4
        /*0000*/ 	.word	0x00000000
	.align		4
        /*0004*/ 	.word	0xffffffff
	.align		4
        /*0008*/ 	.word	0x00000000
	.align		4
        /*000c*/ 	.word	0xfffffffe
	.align		4
        /*0010*/ 	.word	0x00000000
	.align		4
        /*0014*/ 	.word	0xfffffffd
	.align		4
        /*0018*/ 	.word	0x00000000
	.align		4
        /*001c*/ 	.word	0xfffffffc


//--------------------- .text._Z10add_kernalPiS_S_i --------------------------
	.section	.text._Z10add_kernalPiS_S_i,"ax",@progbits
	.align	128
        .global         _Z10add_kernalPiS_S_i
        .type           _Z10add_kernalPiS_S_i,@function
        .size           _Z10add_kernalPiS_S_i,(.L_x_1 - _Z10add_kernalPiS_S_i)
        .other          _Z10add_kernalPiS_S_i,@"STO_CUDA_ENTRY STV_DEFAULT"
_Z10add_kernalPiS_S_i:
.text._Z10add_kernalPiS_S_i:
[----:B------:R-:W-:Y:S01]  /*0000*/  LDC R1, c[0x0][0x37c] ;  /* 0x0000df00ff017b82 */ /* 0x000fe20000000800 */
[----:B------:R-:W0:Y:S07]  /*0010*/  S2R R7, SR_TID.Y ;  /* 0x0000000000077919 */ /* 0x000e2e0000002200 */
[----:B------:R-:W1:Y:S01]  /*0020*/  LDC R0, c[0x0][0x360] ;  /* 0x0000d800ff007b82 */ /* 0x000e620000000800 */
[----:B------:R-:W2:Y:S01]  /*0030*/  LDCU UR8, c[0x0][0x398] ;  /* 0x00007300ff0877ac */ /* 0x000ea20008000800 */
[----:B------:R-:W3:Y:S01]  /*0040*/  S2R R11, SR_TID.Z ;  /* 0x00000000000b7919 */ /* 0x000ee20000002300 */
[----:B------:R-:W1:Y:S05]  /*0050*/  S2R R9, SR_TID.X ;  /* 0x0000000000097919 */ /* 0x000e6a0000002100 */
[----:B------:R-:W0:Y:S08]  /*0060*/  S2UR UR4, SR_CTAID.Y ;  /* 0x00000000000479c3 */ /* 0x000e300000002600 */
[----:B------:R-:W0:Y:S08]  /*0070*/  LDC R6, c[0x0][0x364] ;  /* 0x0000d900ff067b82 */ /* 0x000e300000000800 */
[----:B------:R-:W3:Y:S08]  /*0080*/  S2UR UR7, SR_CTAID.Z ;  /* 0x00000000000779c3 */ /* 0x000ef00000002700 */
[----:B------:R-:W3:Y:S08]  /*0090*/  LDC R8, c[0x0][0x368] ;  /* 0x0000da00ff087b82 */ /* 0x000ef00000000800 */
[----:B------:R-:W1:Y:S01]  /*00a0*/  S2UR UR6, SR_CTAID.X ;  /* 0x00000000000679c3 */ /* 0x000e620000002500 */
[----:B0-----:R-:W-:Y:S01]  /*00b0*/  IMAD R6, R6, UR4, R7 ;  /* 0x0000000406067c24 */ /* 0x001fe2000f8e0207 */
[----:B------:R-:W0:Y:S06]  /*00c0*/  LDCU.64 UR4, c[0x0][0x358] ;  /* 0x00006b00ff0477ac */ /* 0x000e2c0008000a00 */
[----:B------:R-:W4:Y:S08]  /*00d0*/  LDC.64 R2, c[0x0][0x380] ;  /* 0x0000e000ff027b82 */ /* 0x000f300000000a00 */
[----:B------:R-:W5:Y:S01]  /*00e0*/  LDC.64 R4, c[0x0][0x388] ;  /* 0x0000e200ff047b82 */ /* 0x000f620000000a00 */
[----:B---3--:R-:W-:-:S04]  /*00f0*/  IMAD R7, R8, UR7, R11 ;  /* 0x0000000708077c24 */ /* 0x008fc8000f8e020b */
[----:B--2---:R-:W-:Y:S02]  /*0100*/  IMAD R7, R7, UR8, R6 ;  /* 0x0000000807077c24 */ /* 0x004fe4000f8e0206 */
[----:B-1----:R-:W-:-:S04]  /*0110*/  IMAD R0, R0, UR6, R9 ;  /* 0x0000000600007c24 */ /* 0x002fc8000f8e0209 */
[----:B------:R-:W-:Y:S02]  /*0120*/  IMAD R9, R7, UR8, R0 ;  /* 0x0000000807097c24 */ /* 0x000fe4000f8e0200 */
[----:B------:R-:W1:Y:S02]  /*0130*/  LDC.64 R6, c[0x0][0x390] ;  /* 0x0000e400ff067b82 */ /* 0x000e640000000a00 */
[----:B----4-:R-:W-:-:S06]  /*0140*/  IMAD.WIDE R2, R9, 0x4, R2 ;  /* 0x0000000409027825 */ /* 0x010fcc00078e0202 */
[----:B0-----:R-:W2:Y:S01]  /*0150*/  LDG.E R2, desc[UR4][R2.64] ;  /* 0x0000000402027981 */ /* 0x001ea2000c1e1900 */
[----:B-----5:R-:W-:-:S06]  /*0160*/  IMAD.WIDE R4, R9, 0x4, R4 ;  /* 0x0000000409047825 */ /* 0x020fcc00078e0204 */
[----:B------:R-:W2:Y:S01]  /*0170*/  LDG.E R5, desc[UR4][R4.64] ;  /* 0x0000000404057981 */ /* 0x000ea2000c1e1900 */
[----:B-1----:R-:W-:Y:S01]  /*0180*/  IMAD.WIDE R6, R9, 0x4, R6 ;  /* 0x0000000409067825 */ /* 0x002fe200078e0206 */
[----:B--2---:R-:W-:-:S05]  /*0190*/  IADD3 R9, PT, PT, R2, 0x1, R5 ;  /* 0x0000000102097810 */ /* 0x004fca0007ffe005 */
[----:B------:R-:W-:Y:S01]  /*01a0*/  STG.E desc[UR4][R6.64], R9 ;  /* 0x0000000906007986 */ /* 0x000fe2000c101904 */
[----:B------:R-:W-:Y:S05]  /*01b0*/  EXIT ;  /* 0x000000000000794d */ /* 0x000fea0003800000 */
.L_x_0:
[----:B------:R-:W-:-:S00]  /*01c0*/  BRA `(.L_x_0) ;  /* 0xfffffffc00fc7947 */ /* 0x000fc0000383ffff */
[----:B------:R-:W-:-:S00]  /*01d0*/  NOP ;  /* 0x0000000000007918 */ /* 0x000fc00000000000 */
        /* <DEDUP_REMOVED lines=10> */
.L_x_1:


//--------------------- .nv.shared.reserved.0     --------------------------
	.section	.nv.shared.reserved.0,"aw",@nobits
	.weak		__nv_reservedSMEM_offset_0_alias
	.size		__nv_reservedSMEM_offset_0_alias, 0, 64
	.other		__nv_reservedSMEM_offset_0_alias,@"STO_CUDA_RESERVED_SHARED STV_DEFAULT"
__nv_reservedSMEM_offset_0_alias:
	.zero		0
	.zero		64


//--------------------- .nv.constant0._Z10add_kernalPiS_S_i --------------------------
	.section	.nv.constant0._Z10add_kernalPiS_S_i,"a",@progbits
	.sectionflags	@""
	.align	4
.nv.constant0._Z10add_kernalPiS_S_i:
	.zero		924


//--------------------- SYMBOLS --------------------------

	.type		.nv.reservedSmem.offset0,@object
	.size		.nv.reservedSmem.offset0,0x4
